//
// Generated by NVIDIA NVVM Compiler
//
// Compiler Build ID: CL-36424714
// Cuda compilation tools, release 13.0, V13.0.88
// Based on NVVM 20.0.0
//

.version 9.0
.target sm_100
.address_size 64

	// .globl	_Z11test_kernelPiS_i

.visible .entry _Z11test_kernelPiS_i(
	.param .u64 .ptr .align 1 _Z11test_kernelPiS_i_param_0,
	.param .u64 .ptr .align 1 _Z11test_kernelPiS_i_param_1,
	.param .u32 _Z11test_kernelPiS_i_param_2
)
{
	.reg .pred 	%p<2>;
	.reg .b32 	%r<16>;
	.reg .b64 	%rd<9>;

	ld.param.u64 	%rd1, [_Z11test_kernelPiS_i_param_0];
	ld.param.u64 	%rd2, [_Z11test_kernelPiS_i_param_1];
	ld.param.u32 	%r2, [_Z11test_kernelPiS_i_param_2];
	mov.u32 	%r3, %ctaid.x;
	mov.u32 	%r4, %ntid.x;
	mov.u32 	%r5, %tid.x;
	mad.lo.s32 	%r1, %r3, %r4, %r5;
	setp.gt.s32 	%p1, %r1, 999999;
	@%p1 bra 	$L__BB0_2;
	cvta.to.global.u64 	%rd3, %rd1;
	cvta.to.global.u64 	%rd4, %rd2;
	add.s32 	%r6, %r2, %r1;
	mul.hi.s32 	%r7, %r6, 1125899907;
	shr.u32 	%r8, %r7, 31;
	shr.s32 	%r9, %r7, 18;
	add.s32 	%r10, %r9, %r8;
	mul.lo.s32 	%r11, %r10, 1000000;
	sub.s32 	%r12, %r6, %r11;
	mul.wide.s32 	%rd5, %r12, 4;
	add.s64 	%rd6, %rd3, %rd5;
	ld.global.u32 	%r13, [%rd6];
	mul.wide.s32 	%rd7, %r13, 4;
	add.s64 	%rd8, %rd4, %rd7;
	ld.global.u32 	%r14, [%rd8];
	add.s32 	%r15, %r14, 1;
	st.global.u32 	[%rd8], %r15;
$L__BB0_2:
	ret;

}


// ===== COMPILED SASS (sm_100) =====

	.target	sm_100

	.elftype	@"ET_EXEC"


//--------------------- .note.nv.tkinfo           --------------------------
	.section	.note.nv.tkinfo,"",@"SHT_NOTE"
	.sectionflags	@"SHF_NOTE_NV_TKINFO"
	.tkinfo
        /*0018*/ 	.word	0x00000002
        /*0030*/ 	.string	""
        /*0030*/ 	.string	"ptxas"
        /*0030*/ 	.string	"Cuda compilation tools, release 13.0, V13.0.88"
        /*0030*/ 	.string	"Build cuda_13.0.r13.0/compiler.36424714_0"
        /*0030*/ 	.string	"-arch sm_100 -m 64 "



//--------------------- .note.nv.cuinfo           --------------------------
	.section	.note.nv.cuinfo,"",@"SHT_NOTE"
	.sectionflags	@"SHF_NOTE_NV_CUINFO"
        /*0018*/ 	.short	0x0002
        /*001a*/ 	.short	0x0064
        /*001c*/ 	.short	0x0082
	.zero		2


//--------------------- .nv.info                  --------------------------
	.section	.nv.info,"",@"SHT_CUDA_INFO"
	.align	4


	//----- nvinfo : EIATTR_REGCOUNT
	.align		4
        /*0000*/ 	.byte	0x04, 0x2f
        /*0002*/ 	.short	(.L_1 - .L_0)
	.align		4
.L_0:
        /*0004*/ 	.word	index@(_Z11test_kernelPiS_i)
        /*0008*/ 	.word	0x0000000a


	//----- nvinfo : EIATTR_FRAME_SIZE
	.align		4
.L_1:
        /*000c*/ 	.byte	0x04, 0x11
        /*000e*/ 	.short	(.L_3 - .L_2)
	.align		4
.L_2:
        /*0010*/ 	.word	index@(_Z11test_kernelPiS_i)
        /*0014*/ 	.word	0x00000000


	//----- nvinfo : EIATTR_MIN_STACK_SIZE
	.align		4
.L_3:
        /*0018*/ 	.byte	0x04, 0x12
        /*001a*/ 	.short	(.L_5 - .L_4)
	.align		4
.L_4:
        /*001c*/ 	.word	index@(_Z11test_kernelPiS_i)
        /*0020*/ 	.word	0x00000000
.L_5:


//--------------------- .nv.compat                --------------------------
	.section	.nv.compat,"",@"SHT_CUDA_COMPAT_INFO"
	.align	4
        /*0000*/ 	.byte	0x02, 0x09, 0x00, 0x00, 0x02, 0x02, 0x01, 0x00, 0x02, 0x05, 0x05, 0x00, 0x03, 0x07, 0x01, 0x01
        /*0010*/ 	.byte	0x02, 0x03, 0x00, 0x00, 0x02, 0x06, 0x01, 0x00, 0x04, 0x0b, 0x08, 0x00, 0x09, 0x00, 0x00, 0x00
        /*0020*/ 	.byte	0x00, 0x00, 0x00, 0x00


//--------------------- .nv.info._Z11test_kernelPiS_i --------------------------
	.section	.nv.info._Z11test_kernelPiS_i,"",@"SHT_CUDA_INFO"
	.sectionflags	@""
	.align	4


	//----- nvinfo : EIATTR_CUDA_API_VERSION
	.align		4
        /*0000*/ 	.byte	0x04, 0x37
        /*0002*/ 	.short	(.L_7 - .L_6)
.L_6:
        /*0004*/ 	.word	0x00000082


	//----- nvinfo : EIATTR_KPARAM_INFO
	.align		4
.L_7:
        /*0008*/ 	.byte	0x04, 0x17
        /*000a*/ 	.short	(.L_9 - .L_8)
.L_8:
        /*000c*/ 	.word	0x00000000
        /*0010*/ 	.short	0x0002
        /*0012*/ 	.short	0x0010
        /*0014*/ 	.byte	0x00, 0xf0, 0x11, 0x00


	//----- nvinfo : EIATTR_KPARAM_INFO
	.align		4
.L_9:
        /*0018*/ 	.byte	0x04, 0x17
        /*001a*/ 	.short	(.L_11 - .L_10)
.L_10:
        /*001c*/ 	.word	0x00000000
        /*0020*/ 	.short	0x0001
        /*0022*/ 	.short	0x0008
        /*0024*/ 	.byte	0x00, 0xf5, 0x21, 0x00


	//----- nvinfo : EIATTR_KPARAM_INFO
	.align		4
.L_11:
        /*0028*/ 	.byte	0x04, 0x17
        /*002a*/ 	.short	(.L_13 - .L_12)
.L_12:
        /*002c*/ 	.word	0x00000000
        /*0030*/ 	.short	0x0000
        /*0032*/ 	.short	0x0000
        /*0034*/ 	.byte	0x00, 0xf5, 0x21, 0x00


	//----- nvinfo : EIATTR_SPARSE_MMA_MASK
	.align		4
.L_13:
        /*0038*/ 	.byte	0x03, 0x50
        /*003a*/ 	.short	0x0000


	//----- nvinfo : EIATTR_MAXREG_COUNT
	.align		4
        /*003c*/ 	.byte	0x03, 0x1b
        /*003e*/ 	.short	0x00ff


	//----- nvinfo : EIATTR_MERCURY_ISA_VERSION
	.align		4
        /*0040*/ 	.byte	0x03, 0x5f
        /*0042*/ 	.short	0x0101


	//----- nvinfo : EIATTR_VRC_CTA_INIT_COUNT
	.align		4
        /*0044*/ 	.byte	0x02, 0x4a
	.zero		1
	.zero		1


	//----- nvinfo : EIATTR_EXIT_INSTR_OFFSETS
	.align		4
        /*0048*/ 	.byte	0x04, 0x1c
        /*004a*/ 	.short	(.L_15 - .L_14)


	//   ....[0]....
.L_14:
        /*004c*/ 	.word	0x00000060


	//   ....[1]....
        /*0050*/ 	.word	0x00000160


	//----- nvinfo : EIATTR_CBANK_PARAM_SIZE
	.align		4
.L_15:
        /*0054*/ 	.byte	0x03, 0x19
        /*0056*/ 	.short	0x0014


	//----- nvinfo : EIATTR_PARAM_CBANK
	.align		4
        /*0058*/ 	.byte	0x04, 0x0a
        /*005a*/ 	.short	(.L_17 - .L_16)
	.align		4
.L_16:
        /*005c*/ 	.word	index@(.nv.constant0._Z11test_kernelPiS_i)
        /*0060*/ 	.short	0x0380
        /*0062*/ 	.short	0x0014


	//----- nvinfo : EIATTR_SW_WAR
	.align		4
.L_17:
        /*0064*/ 	.byte	0x04, 0x36
        /*0066*/ 	.short	(.L_19 - .L_18)
.L_18:
        /*0068*/ 	.word	0x00000008
.L_19:


//--------------------- .nv.callgraph             --------------------------
	.section	.nv.callgraph,"",@"SHT_CUDA_CALLGRAPH"
	.align	4
	.sectionentsize	8
	.align		4
        /*0000*/ 	.word	0x00000000
	.align		4
        /*0004*/ 	.word	0xffffffff
	.align		4
        /*0008*/ 	.word	0x00000000
	.align		4
        /*000c*/ 	.word	0xfffffffe
	.align		4
        /*0010*/ 	.word	0x00000000
	.align		4
        /*0014*/ 	.word	0xfffffffd
	.align		4
        /*0018*/ 	.word	0x00000000
	.align		4
        /*001c*/ 	.word	0xfffffffc


//--------------------- .text._Z11test_kernelPiS_i --------------------------
	.section	.text._Z11test_kernelPiS_i,"ax",@progbits
	.align	128
        .global         _Z11test_kernelPiS_i
        .type           _Z11test_kernelPiS_i,@function
        .size           _Z11test_kernelPiS_i,(.L_x_1 - _Z11test_kernelPiS_i)
        .other          _Z11test_kernelPiS_i,@"STO_CUDA_ENTRY STV_DEFAULT"
_Z11test_kernelPiS_i:
.text._Z11test_kernelPiS_i:
[----:B------:R-:W-:Y:S01]  /*0000*/  LDC R1, c[0x0][0x37c] ;  /* 0x0000df00ff017b82 */ /* 0x000fe20000000800 */
[----:B------:R-:W0:Y:S07]  /*0010*/  S2R R3, SR_TID.X ;  /* 0x0000000000037919 */ /* 0x000e2e0000002100 */
[----:B------:R-:W0:Y:S08]  /*0020*/  S2UR UR4, SR_CTAID.X ;  /* 0x00000000000479c3 */ /* 0x000e300000002500 */
[----:B------:R-:W0:Y:S02]  /*0030*/  LDC R0, c[0x0][0x360] ;  /* 0x0000d800ff007b82 */ /* 0x000e240000000800 */
[----:B0-----:R-:W-:-:S05]  /*0040*/  IMAD R0, R0, UR4, R3 ;  /* 0x0000000400007c24 */ /* 0x001fca000f8e0203 */
[----:B------:R-:W-:-:S13]  /*0050*/  ISETP.GT.AND P0, PT, R0, 0xf423f, PT ;  /* 0x000f423f0000780c */ /* 0x000fda0003f04270 */
[----:B------:R-:W-:Y:S05]  /*0060*/  @P0 EXIT ;  /* 0x000000000000094d */ /* 0x000fea0003800000 */
[----:B------:R-:W0:Y:S01]  /*0070*/  LDCU UR4, c[0x0][0x390] ;  /* 0x00007200ff0477ac */ /* 0x000e220008000800 */
[----:B------:R-:W1:Y:S01]  /*0080*/  LDC.64 R2, c[0x0][0x380] ;  /* 0x0000e000ff027b82 */ /* 0x000e620000000a00 */
[----:B0-----:R-:W-:Y:S01]  /*0090*/  IADD3 R0, PT, PT, R0, UR4, RZ ;  /* 0x0000000400007c10 */ /* 0x001fe2000fffe0ff */
[----:B------:R-:W0:Y:S04]  /*00a0*/  LDCU.64 UR4, c[0x0][0x358] ;  /* 0x00006b00ff0477ac */ /* 0x000e280008000a00 */
[----:B------:R-:W-:-:S05]  /*00b0*/  IMAD.HI R4, R0, 0x431bde83, RZ ;  /* 0x431bde8300047827 */ /* 0x000fca00078e02ff */
[----:B------:R-:W-:-:S04]  /*00c0*/  SHF.R.U32.HI R5, RZ, 0x1f, R4 ;  /* 0x0000001fff057819 */ /* 0x000fc80000011604 */
[----:B------:R-:W-:-:S05]  /*00d0*/  LEA.HI.SX32 R5, R4, R5, 0xe ;  /* 0x0000000504057211 */ /* 0x000fca00078f72ff */
[----:B------:R-:W-:-:S04]  /*00e0*/  IMAD R5, R5, -0xf4240, R0 ;  /* 0xfff0bdc005057824 */ /* 0x000fc800078e0200 */
[----:B-1----:R-:W-:Y:S02]  /*00f0*/  IMAD.WIDE R2, R5, 0x4, R2 ;  /* 0x0000000405027825 */ /* 0x002fe400078e0202 */
[----:B------:R-:W1:Y:S04]  /*0100*/  LDC.64 R4, c[0x0][0x388] ;  /* 0x0000e200ff047b82 */ /* 0x000e680000000a00 */
[----:B0-----:R-:W1:Y:S02]  /*0110*/  LDG.E R3, desc[UR4][R2.64] ;  /* 0x0000000402037981 */ /* 0x001e64000c1e1900 */
[----:B-1----:R-:W-:-:S05]  /*0120*/  IMAD.WIDE R4, R3, 0x4, R4 ;  /* 0x0000000403047825 */ /* 0x002fca00078e0204 */
[----:B------:R-:W2:Y:S02]  /*0130*/  LDG.E R0, desc[UR4][R4.64] ;  /* 0x0000000404007981 */ /* 0x000ea4000c1e1900 */
[----:B--2---:R-:W-:-:S05]  /*0140*/  IADD3 R7, PT, PT, R0, 0x1, RZ ;  /* 0x0000000100077810 */ /* 0x004fca0007ffe0ff */
[----:B------:R-:W-:Y:S01]  /*0150*/  STG.E desc[UR4][R4.64], R7 ;  /* 0x0000000704007986 */ /* 0x000fe2000c101904 */
[----:B------:R-:W-:Y:S05]  /*0160*/  EXIT ;  /* 0x000000000000794d */ /* 0x000fea0003800000 */
.L_x_0:
[----:B------:R-:W-:-:S00]  /*0170*/  BRA `(.L_x_0) ;  /* 0xfffffffc00fc7947 */ /* 0x000fc0000383ffff */
[----:B------:R-:W-:-:S00]  /*0180*/  NOP ;  /* 0x0000000000007918 */ /* 0x000fc00000000000 */
[----:B------:R-:W-:-:S00]  /*0190*/  NOP ;  /* 0x0000000000007918 */ /* 0x000fc00000000000 */
[----:B------:R-:W-:-:S00]  /*01a0*/  NOP ;  /* 0x0000000000007918 */ /* 0x000fc00000000000 */
[----:B------:R-:W-:-:S00]  /*01b0*/  NOP ;  /* 0x0000000000007918 */ /* 0x000fc00000000000 */
[----:B------:R-:W-:-:S00]  /*01c0*/  NOP ;  /* 0x0000000000007918 */ /* 0x000fc00000000000 */
[----:B------:R-:W-:-:S00]  /*01d0*/  NOP ;  /* 0x0000000000007918 */ /* 0x000fc00000000000 */
[----:B------:R-:W-:-:S00]  /*01e0*/  NOP ;  /* 0x0000000000007918 */ /* 0x000fc00000000000 */
[----:B------:R-:W-:-:S00]  /*01f0*/  NOP ;  /* 0x0000000000007918 */ /* 0x000fc00000000000 */
.L_x_1:


//--------------------- .nv.shared.reserved.0     --------------------------
	.section	.nv.shared.reserved.0,"aw",@nobits
	.weak		__nv_reservedSMEM_offset_0_alias
	.size		__nv_reservedSMEM_offset_0_alias, 0, 64
	.other		__nv_reservedSMEM_offset_0_alias,@"STO_CUDA_RESERVED_SHARED STV_DEFAULT"
__nv_reservedSMEM_offset_0_alias:
	.zero		0
	.zero		64


//--------------------- .nv.constant0._Z11test_kernelPiS_i --------------------------
	.section	.nv.constant0._Z11test_kernelPiS_i,"a",@progbits
	.sectionflags	@""
	.align	4
.nv.constant0._Z11test_kernelPiS_i:
	.zero		916


//--------------------- SYMBOLS --------------------------

	.type		.nv.reservedSmem.offset0,@object
	.size		.nv.reservedSmem.offset0,0x4
